	.headerflags	@"EF_CUDA_TEXMODE_UNIFIED EF_CUDA_64BIT_ADDRESS EF_CUDA_ACCELERATORS EF_CUDA_SM90 EF_CUDA_VIRTUAL_SM(EF_CUDA_SM90)"
	.elftype	@"ET_EXEC"


//--------------------- .nv.info                  --------------------------
	.section	.nv.info,"",@"SHT_CUDA_INFO"
	.align	4


	//----- nvinfo : EIATTR_REGCOUNT
	.align		4
        /*0000*/ 	.byte	0x04, 0x2f
        /*0002*/ 	.short	(.L_1 - .L_0)
	.align		4
.L_0:
        /*0004*/ 	.word	index@(triton_poi_fused_add_native_layer_norm_7)
        /*0008*/ 	.word	0x0000001e


	//----- nvinfo : EIATTR_MIN_STACK_SIZE
	.align		4
.L_1:
        /*000c*/ 	.byte	0x04, 0x12
        /*000e*/ 	.short	(.L_3 - .L_2)
	.align		4
.L_2:
        /*0010*/ 	.word	index@(triton_poi_fused_add_native_layer_norm_7)
        /*0014*/ 	.word	0x00000000


	//----- nvinfo : EIATTR_FRAME_SIZE
	.align		4
.L_3:
        /*0018*/ 	.byte	0x04, 0x11
        /*001a*/ 	.short	(.L_5 - .L_4)
	.align		4
.L_4:
        /*001c*/ 	.word	index@(triton_poi_fused_add_native_layer_norm_7)
        /*0020*/ 	.word	0x00000000


	//----- nvinfo : EIATTR_MIN_STACK_SIZE
	.align		4
.L_5:
        /*0024*/ 	.byte	0x04, 0x12
        /*0026*/ 	.short	(.L_7 - .L_6)
	.align		4
.L_6:
        /*0028*/ 	.word	index@(triton_poi_fused_add_native_layer_norm_7)
        /*002c*/ 	.word	0x00000000
.L_7:


//--------------------- .nv.info.triton_poi_fused_add_native_layer_norm_7 --------------------------
	.section	.nv.info.triton_poi_fused_add_native_layer_norm_7,"",@"SHT_CUDA_INFO"
	.sectionflags	@""
	.align	4


	//----- nvinfo : EIATTR_CUDA_API_VERSION
	.align		4
        /*0000*/ 	.byte	0x04, 0x37
        /*0002*/ 	.short	(.L_9 - .L_8)
.L_8:
        /*0004*/ 	.word	0x0000007c


	//----- nvinfo : EIATTR_KPARAM_INFO
	.align		4
.L_9:
        /*0008*/ 	.byte	0x04, 0x17
        /*000a*/ 	.short	(.L_11 - .L_10)
.L_10:
        /*000c*/ 	.word	0x00000000
        /*0010*/ 	.short	0x0005
        /*0012*/ 	.short	0x0028
        /*0014*/ 	.byte	0x00, 0xf0, 0x11, 0x00


	//----- nvinfo : EIATTR_KPARAM_INFO
	.align		4
.L_11:
        /*0018*/ 	.byte	0x04, 0x17
        /*001a*/ 	.short	(.L_13 - .L_12)
.L_12:
        /*001c*/ 	.word	0x00000000
        /*0020*/ 	.short	0x0004
        /*0022*/ 	.short	0x0020
        /*0024*/ 	.byte	0x00, 0xf4, 0x21, 0x00


	//----- nvinfo : EIATTR_KPARAM_INFO
	.align		4
.L_13:
        /*0028*/ 	.byte	0x04, 0x17
        /*002a*/ 	.short	(.L_15 - .L_14)
.L_14:
        /*002c*/ 	.word	0x00000000
        /*0030*/ 	.short	0x0003
        /*0032*/ 	.short	0x0018
        /*0034*/ 	.byte	0x00, 0xf4, 0x21, 0x00


	//----- nvinfo : EIATTR_KPARAM_INFO
	.align		4
.L_15:
        /*0038*/ 	.byte	0x04, 0x17
        /*003a*/ 	.short	(.L_17 - .L_16)
.L_16:
        /*003c*/ 	.word	0x00000000
        /*0040*/ 	.short	0x0002
        /*0042*/ 	.short	0x0010
        /*0044*/ 	.byte	0x00, 0xf4, 0x21, 0x00


	//----- nvinfo : EIATTR_KPARAM_INFO
	.align		4
.L_17:
        /*0048*/ 	.byte	0x04, 0x17
        /*004a*/ 	.short	(.L_19 - .L_18)
.L_18:
        /*004c*/ 	.word	0x00000000
        /*0050*/ 	.short	0x0001
        /*0052*/ 	.short	0x0008
        /*0054*/ 	.byte	0x00, 0xf4, 0x21, 0x00


	//----- nvinfo : EIATTR_KPARAM_INFO
	.align		4
.L_19:
        /*0058*/ 	.byte	0x04, 0x17
        /*005a*/ 	.short	(.L_21 - .L_20)
.L_20:
        /*005c*/ 	.word	0x00000000
        /*0060*/ 	.short	0x0000
        /*0062*/ 	.short	0x0000
        /*0064*/ 	.byte	0x00, 0xf4, 0x21, 0x00


	//----- nvinfo : EIATTR_SPARSE_MMA_MASK
	.align		4
.L_21:
        /*0068*/ 	.byte	0x03, 0x50
        /*006a*/ 	.short	0x0000


	//----- nvinfo : EIATTR_MAXREG_COUNT
	.align		4
        /*006c*/ 	.byte	0x03, 0x1b
        /*006e*/ 	.short	0x00ff


	//----- nvinfo : EIATTR_EXIT_INSTR_OFFSETS
	.align		4
        /*0070*/ 	.byte	0x04, 0x1c
        /*0072*/ 	.short	(.L_23 - .L_22)


	//   ....[0]....
.L_22:
        /*0074*/ 	.word	0x00000590


	//   ....[1]....
        /*0078*/ 	.word	0x000005d0


	//----- nvinfo : EIATTR_REQNTID
	.align		4
.L_23:
        /*007c*/ 	.byte	0x04, 0x10
        /*007e*/ 	.short	(.L_25 - .L_24)
.L_24:
        /*0080*/ 	.word	0x00000020
        /*0084*/ 	.word	0x00000001
        /*0088*/ 	.word	0x00000001


	//----- nvinfo : EIATTR_CBANK_PARAM_SIZE
	.align		4
.L_25:
        /*008c*/ 	.byte	0x03, 0x19
        /*008e*/ 	.short	0x002c


	//----- nvinfo : EIATTR_PARAM_CBANK
	.align		4
        /*0090*/ 	.byte	0x04, 0x0a
        /*0092*/ 	.short	(.L_27 - .L_26)
	.align		4
.L_26:
        /*0094*/ 	.word	index@(.nv.constant0.triton_poi_fused_add_native_layer_norm_7)
        /*0098*/ 	.short	0x0210
        /*009a*/ 	.short	0x002c


	//----- nvinfo : EIATTR_SW_WAR
	.align		4
.L_27:
        /*009c*/ 	.byte	0x04, 0x36
        /*009e*/ 	.short	(.L_29 - .L_28)
.L_28:
        /*00a0*/ 	.word	0x00000008
.L_29:


//--------------------- .nv.callgraph             --------------------------
	.section	.nv.callgraph,"",@"SHT_CUDA_CALLGRAPH"
	.align	4
	.sectionentsize	8
	.align		4
        /*0000*/ 	.word	0x00000000
	.align		4
        /*0004*/ 	.word	0xffffffff
	.align		4
        /*0008*/ 	.word	0x00000000
	.align		4
        /*000c*/ 	.word	0xfffffffe
	.align		4
        /*0010*/ 	.word	0x00000000
	.align		4
        /*0014*/ 	.word	0xfffffffd
	.align		4
        /*0018*/ 	.word	0x00000000
	.align		4
        /*001c*/ 	.word	0xfffffffc


//--------------------- .text.triton_poi_fused_add_native_layer_norm_7 --------------------------
	.section	.text.triton_poi_fused_add_native_layer_norm_7,"ax",@progbits
	.align	128
        .global         triton_poi_fused_add_native_layer_norm_7
        .type           triton_poi_fused_add_native_layer_norm_7,@function
        .size           triton_poi_fused_add_native_layer_norm_7,(.L_x_1 - triton_poi_fused_add_native_layer_norm_7)
        .other          triton_poi_fused_add_native_layer_norm_7,@"STO_CUDA_ENTRY STV_DEFAULT"
triton_poi_fused_add_native_layer_norm_7:
.text.triton_poi_fused_add_native_layer_norm_7:
[----:B------:R-:W0:Y:S01]  /*0000*/  LDC R1, c[0x0][0x28] ;  /* 0x00000a00ff017b82 */ /* 0x000e220000000800 */
[----:B------:R-:W1:Y:S07]  /*0010*/  S2R R0, SR_TID.X ;  /* 0x0000000000007919 */ /* 0x000e6e0000002100 */
[----:B------:R-:W2:Y:S01]  /*0020*/  LDC.64 R6, c[0x0][0x220] ;  /* 0x00008800ff067b82 */ /* 0x000ea20000000a00 */
[----:B------:R-:W-:Y:S01]  /*0030*/  ULDC.64 UR4, c[0x0][0x208] ;  /* 0x0000820000047ab9 */ /* 0x000fe20000000a00 */
[----:B------:R-:W3:Y:S06]  /*0040*/  S2R R9, SR_CTAID.X ;  /* 0x0000000000097919 */ /* 0x000eec0000002500 */
[----:B------:R-:W4:Y:S08]  /*0050*/  LDC.64 R4, c[0x0][0x218] ;  /* 0x00008600ff047b82 */ /* 0x000f300000000a00 */
[----:B------:R-:W5:Y:S01]  /*0060*/  LDC.64 R2, c[0x0][0x210] ;  /* 0x00008400ff027b82 */ /* 0x000f620000000a00 */
[----:B------:R-:W-:Y:S01]  /*0070*/  HFMA2.MMA R14, -RZ, RZ, 0, 0 ;  /* 0x00000000ff0e7435 */ /* 0x000fe200000001ff */
[----:B------:R-:W-:Y:S01]  /*0080*/  MOV R10, RZ ;  /* 0x000000ff000a7202 */ /* 0x000fe20000000f00 */
[----:B--2---:R-:W2:Y:S04]  /*0090*/  LDG.E R11, desc[UR4][R6.64] ;  /* 0x00000004060b7981 */ /* 0x004ea8000c1e1900 */
[----:B------:R-:W2:Y:S01]  /*00a0*/  LDG.E R15, desc[UR4][R6.64+0x4] ;  /* 0x00000404060f7981 */ /* 0x000ea2000c1e1900 */
[----:B-1----:R-:W-:-:S03]  /*00b0*/  SHF.L.U32 R0, R0, 0x1, RZ ;  /* 0x0000000100007819 */ /* 0x002fc600000006ff */
[----:B------:R-:W2:Y:S01]  /*00c0*/  LDG.E R20, desc[UR4][R6.64+0x8] ;  /* 0x0000080406147981 */ /* 0x000ea2000c1e1900 */
[----:B------:R-:W-:-:S03]  /*00d0*/  LOP3.LUT R0, R0, 0x3e, RZ, 0xc0, !PT ;  /* 0x0000003e00007812 */ /* 0x000fc600078ec0ff */
[----:B------:R1:W2:Y:S01]  /*00e0*/  LDG.E R25, desc[UR4][R6.64+0xc] ;  /* 0x00000c0406197981 */ /* 0x0002a2000c1e1900 */
[----:B---3--:R-:W-:-:S04]  /*00f0*/  LEA R0, R9, R0, 0x6 ;  /* 0x0000000009007211 */ /* 0x008fc800078e30ff */
[C---:B------:R-:W-:Y:S02]  /*0100*/  ISETP.GE.AND P0, PT, R0.reuse, 0x40, PT ;  /* 0x000000400000780c */ /* 0x040fe40003f06270 */
[----:B------:R-:W-:Y:S02]  /*0110*/  SHF.L.U32 R9, R0, 0x2, RZ ;  /* 0x0000000200097819 */ /* 0x000fe400000006ff */
[----:B-1----:R-:W-:-:S03]  /*0120*/  CS2R R6, SRZ ;  /* 0x0000000000067805 */ /* 0x002fc6000001ff00 */
[----:B----4-:R-:W-:Y:S01]  /*0130*/  IMAD.WIDE R4, R9, 0x4, R4 ;  /* 0x0000000409047825 */ /* 0x010fe200078e0204 */
[----:B------:R-:W-:-:S03]  /*0140*/  CS2R R18, SRZ ;  /* 0x0000000000127805 */ /* 0x000fc6000001ff00 */
[----:B-----5:R-:W-:Y:S01]  /*0150*/  IMAD.WIDE R2, R9, 0x4, R2 ;  /* 0x0000000409027825 */ /* 0x020fe200078e0202 */
[----:B------:R-:W-:Y:S02]  /*0160*/  CS2R R8, SRZ ;  /* 0x0000000000087805 */ /* 0x000fe4000001ff00 */
[----:B------:R-:W-:Y:S01]  /*0170*/  CS2R R12, SRZ ;  /* 0x00000000000c7805 */ /* 0x000fe2000001ff00 */
[----:B------:R-:W2:Y:S01]  /*0180*/  @!P0 LDG.E.EL R6, desc[UR4][R4.64+0x10] ;  /* 0x0000100404068981 */ /* 0x000ea2000c2e1900 */
[----:B------:R-:W-:Y:S01]  /*0190*/  HFMA2.MMA R21, -RZ, RZ, 0, 0 ;  /* 0x00000000ff157435 */ /* 0x000fe200000001ff */
[----:B------:R-:W-:Y:S02]  /*01a0*/  CS2R R22, SRZ ;  /* 0x0000000000167805 */ /* 0x000fe4000001ff00 */
[----:B------:R-:W3:Y:S01]  /*01b0*/  @!P0 LDG.E.EL R10, desc[UR4][R4.64] ;  /* 0x00000004040a8981 */ /* 0x000ee2000c2e1900 */
[----:B------:R-:W-:Y:S02]  /*01c0*/  CS2R R16, SRZ ;  /* 0x0000000000107805 */ /* 0x000fe4000001ff00 */
[----:B------:R-:W-:Y:S01]  /*01d0*/  MOV R24, RZ ;  /* 0x000000ff00187202 */ /* 0x000fe20000000f00 */
[----:B------:R-:W4:Y:S04]  /*01e0*/  @!P0 LDG.E.EL R7, desc[UR4][R4.64+0x4] ;  /* 0x0000040404078981 */ /* 0x000f28000c2e1900 */
[----:B------:R-:W5:Y:S04]  /*01f0*/  @!P0 LDG.E.EL R14, desc[UR4][R4.64+0x14] ;  /* 0x00001404040e8981 */ /* 0x000f68000c2e1900 */
        /* <DEDUP_REMOVED lines=11> */
[----:B------:R1:W5:Y:S01]  /*02b0*/  @!P0 LDG.E.EL R22, desc[UR4][R2.64+0x1c] ;  /* 0x00001c0402168981 */ /* 0x000362000c2e1900 */
[C---:B--2---:R-:W-:Y:S01]  /*02c0*/  FADD R6, R11.reuse, R6 ;  /* 0x000000060b067221 */ /* 0x044fe20000000000 */
[----:B---3--:R-:W-:Y:S01]  /*02d0*/  FADD R27, R11, R10 ;  /* 0x0000000a0b1b7221 */ /* 0x008fe20000000000 */
[C---:B----4-:R-:W-:Y:S01]  /*02e0*/  FADD R7, R15.reuse, R7 ;  /* 0x000000070f077221 */ /* 0x050fe20000000000 */
[----:B-----5:R-:W-:Y:S01]  /*02f0*/  FADD R14, R15, R14 ;  /* 0x0000000e0f0e7221 */ /* 0x020fe20000000000 */
[----:B------:R-:W-:Y:S01]  /*0300*/  FADD R6, R6, R9 ;  /* 0x0000000906067221 */ /* 0x000fe20000000000 */
[C---:B------:R-:W-:Y:S01]  /*0310*/  FADD R9, R20.reuse, R18 ;  /* 0x0000001214097221 */ /* 0x040fe20000000000 */
[----:B------:R-:W-:Y:S01]  /*0320*/  FADD R27, R27, R8 ;  /* 0x000000081b1b7221 */ /* 0x000fe20000000000 */
[----:B------:R-:W-:Y:S01]  /*0330*/  FADD R20, R20, R19 ;  /* 0x0000001314147221 */ /* 0x000fe20000000000 */
[----:B------:R-:W-:Y:S01]  /*0340*/  FADD R7, R7, R12 ;  /* 0x0000000c07077221 */ /* 0x000fe20000000000 */
[----:B------:R-:W-:-:S03]  /*0350*/  FADD R13, R14, R13 ;  /* 0x0000000d0e0d7221 */ /* 0x000fc60000000000 */
[----:B-1----:R-:W-:Y:S01]  /*0360*/  FADD R2, R27, R7 ;  /* 0x000000071b027221 */ /* 0x002fe20000000000 */
[----:B0-----:R-:W-:Y:S01]  /*0370*/  FADD R4, R25, R23 ;  /* 0x0000001719047221 */ /* 0x001fe20000000000 */
[----:B------:R-:W-:Y:S01]  /*0380*/  FADD R3, R6, R13 ;  /* 0x0000000d06037221 */ /* 0x000fe20000000000 */
[----:B------:R-:W-:Y:S01]  /*0390*/  FADD R9, R9, R16 ;  /* 0x0000001009097221 */ /* 0x000fe20000000000 */
[----:B------:R-:W-:Y:S01]  /*03a0*/  FADD R20, R20, R17 ;  /* 0x0000001114147221 */ /* 0x000fe20000000000 */
[----:B------:R-:W-:-:S03]  /*03b0*/  FADD R25, R25, R24 ;  /* 0x0000001819197221 */ /* 0x000fc60000000000 */
[----:B------:R-:W-:Y:S01]  /*03c0*/  FADD R5, R3, R20 ;  /* 0x0000001403057221 */ /* 0x000fe20000000000 */
[----:B------:R-:W-:Y:S01]  /*03d0*/  FADD R21, R4, R21 ;  /* 0x0000001504157221 */ /* 0x000fe20000000000 */
[----:B------:R-:W-:Y:S02]  /*03e0*/  FADD R4, R2, R9 ;  /* 0x0000000902047221 */ /* 0x000fe40000000000 */
[----:B------:R-:W0:Y:S01]  /*03f0*/  LDC.64 R2, c[0x0][0x228] ;  /* 0x00008a00ff027b82 */ /* 0x000e220000000a00 */
[----:B------:R-:W-:Y:S01]  /*0400*/  FADD R22, R25, R22 ;  /* 0x0000001619167221 */ /* 0x000fe20000000000 */
[----:B------:R-:W-:-:S03]  /*0410*/  FADD R4, R21, R4 ;  /* 0x0000000415047221 */ /* 0x000fc60000000000 */
[----:B------:R-:W-:Y:S01]  /*0420*/  FADD R5, R22, R5 ;  /* 0x0000000516057221 */ /* 0x000fe20000000000 */
[----:B------:R-:W-:-:S03]  /*0430*/  FMUL R10, R4, 0.25 ;  /* 0x3e800000040a7820 */ /* 0x000fc60000400000 */
[----:B------:R-:W-:Y:S02]  /*0440*/  FMUL R11, R5, 0.25 ;  /* 0x3e800000050b7820 */ /* 0x000fe40000400000 */
[----:B------:R-:W1:Y:S01]  /*0450*/  LDC.64 R4, c[0x0][0x230] ;  /* 0x00008c00ff047b82 */ /* 0x000e620000000a00 */
[--C-:B------:R-:W-:Y:S01]  /*0460*/  FADD R7, R7, -R10.reuse ;  /* 0x8000000a07077221 */ /* 0x100fe20000000000 */
[--C-:B------:R-:W-:Y:S01]  /*0470*/  FADD R13, R13, -R11.reuse ;  /* 0x8000000b0d0d7221 */ /* 0x100fe20000000000 */
[--C-:B------:R-:W-:Y:S01]  /*0480*/  FADD R27, R27, -R10.reuse ;  /* 0x8000000a1b1b7221 */ /* 0x100fe20000000000 */
[--C-:B------:R-:W-:Y:S01]  /*0490*/  FADD R6, R6, -R11.reuse ;  /* 0x8000000b06067221 */ /* 0x100fe20000000000 */
[----:B------:R-:W-:Y:S01]  /*04a0*/  FMUL R8, R7, R7 ;  /* 0x0000000707087220 */ /* 0x000fe20000400000 */
[----:B------:R-:W-:Y:S01]  /*04b0*/  FMUL R13, R13, R13 ;  /* 0x0000000d0d0d7220 */ /* 0x000fe20000400000 */
[----:B------:R-:W-:Y:S01]  /*04c0*/  FADD R9, R9, -R10 ;  /* 0x8000000a09097221 */ /* 0x000fe20000000000 */
[----:B------:R-:W-:Y:S01]  /*04d0*/  FADD R20, R20, -R11 ;  /* 0x8000000b14147221 */ /* 0x000fe20000000000 */
[----:B------:R-:W-:Y:S01]  /*04e0*/  FFMA R8, R27, R27, R8 ;  /* 0x0000001b1b087223 */ /* 0x000fe20000000008 */
[----:B------:R-:W-:Y:S01]  /*04f0*/  FFMA R13, R6, R6, R13 ;  /* 0x00000006060d7223 */ /* 0x000fe2000000000d */
[----:B0-----:R-:W-:-:S04]  /*0500*/  IMAD.WIDE R2, R0, 0x4, R2 ;  /* 0x0000000400027825 */ /* 0x001fc800078e0202 */
[----:B------:R-:W-:Y:S01]  /*0510*/  FFMA R8, R9, R9, R8 ;  /* 0x0000000909087223 */ /* 0x000fe20000000008 */
[----:B------:R-:W-:Y:S01]  /*0520*/  FFMA R13, R20, R20, R13 ;  /* 0x00000014140d7223 */ /* 0x000fe2000000000d */
[----:B------:R-:W-:Y:S01]  /*0530*/  FADD R21, R21, -R10 ;  /* 0x8000000a15157221 */ /* 0x000fe20000000000 */
[----:B------:R-:W-:Y:S01]  /*0540*/  FADD R22, R22, -R11 ;  /* 0x8000000b16167221 */ /* 0x000fe20000000000 */
[----:B------:R0:W-:Y:S02]  /*0550*/  @!P0 STG.E.64 desc[UR4][R2.64], R10 ;  /* 0x0000000a02008986 */ /* 0x0001e4000c101b04 */
[----:B------:R-:W-:Y:S01]  /*0560*/  FFMA R8, R21, R21, R8 ;  /* 0x0000001515087223 */ /* 0x000fe20000000008 */
[----:B------:R-:W-:Y:S01]  /*0570*/  FFMA R13, R22, R22, R13 ;  /* 0x00000016160d7223 */ /* 0x000fe2000000000d */
[----:B-1----:R-:W-:Y:S01]  /*0580*/  IMAD.WIDE R4, R0, 0x4, R4 ;  /* 0x0000000400047825 */ /* 0x002fe200078e0204 */
[----:B0-----:R-:W-:Y:S06]  /*0590*/  @P0 EXIT ;  /* 0x000000000000094d */ /* 0x001fec0003800000 */
[----:B------:R-:W-:Y:S01]  /*05a0*/  FMUL R8, R8, 0.25 ;  /* 0x3e80000008087820 */ /* 0x000fe20000400000 */
[----:B------:R-:W-:-:S05]  /*05b0*/  FMUL R9, R13, 0.25 ;  /* 0x3e8000000d097820 */ /* 0x000fca0000400000 */
[----:B------:R-:W-:Y:S01]  /*05c0*/  STG.E.64 desc[UR4][R4.64], R8 ;  /* 0x0000000804007986 */ /* 0x000fe2000c101b04 */
[----:B------:R-:W-:Y:S05]  /*05d0*/  EXIT ;  /* 0x000000000000794d */ /* 0x000fea0003800000 */
.L_x_0:
[----:B------:R-:W-:-:S00]  /*05e0*/  BRA `(.L_x_0) ;  /* 0xfffffffc00fc7947 */ /* 0x000fc0000383ffff */
[----:B------:R-:W-:-:S00]  /*05f0*/  NOP ;  /* 0x0000000000007918 */ /* 0x000fc00000000000 */
        /* <DEDUP_REMOVED lines=8> */
.L_x_1:


//--------------------- .nv.constant0.triton_poi_fused_add_native_layer_norm_7 --------------------------
	.section	.nv.constant0.triton_poi_fused_add_native_layer_norm_7,"a",@progbits
	.sectionflags	@""
	.align	4
.nv.constant0.triton_poi_fused_add_native_layer_norm_7:
	.zero		572
